
	.version 2.3
	.target sm_20
	.address_size 64
	// compiled with /usr/local/cuda/open64/lib//be
	// nvopencc 4.0 built on 2011-05-12

	//-----------------------------------------------------------
	// Compiling /tmp/tmpxft_00002d79_00000000-13_mm.compute_20.cpp3.i (/tmp/ccBI#.d0hGGx)
	//-----------------------------------------------------------

	//-----------------------------------------------------------
	// Options:
	//-----------------------------------------------------------
	//  Target:ptx, ISA:sm_20, Endian:little, Pointer Size:64
	//  -O3	(Optimization level)
	//  -g0	(Debug level)
	//  -m2	(Report advisories)
	//-----------------------------------------------------------

	.file	1	"<command-line>"
	.file	2	"/tmp/tmpxft_00002d79_00000000-12_mm.compute_20.cudafe2.gpu"
	.file	3	"/usr/lib/gcc/x86_64-linux-gnu/4.4.7/include/stddef.h"
	.file	4	"/usr/local/cuda/include/crt/device_runtime.h"
	.file	5	"/usr/local/cuda/include/host_defines.h"
	.file	6	"/usr/local/cuda/include/builtin_types.h"
	.file	7	"/usr/local/cuda/include/device_types.h"
	.file	8	"/usr/local/cuda/include/driver_types.h"
	.file	9	"/usr/local/cuda/include/surface_types.h"
	.file	10	"/usr/local/cuda/include/texture_types.h"
	.file	11	"/usr/local/cuda/include/vector_types.h"
	.file	12	"/usr/local/cuda/include/device_launch_parameters.h"
	.file	13	"/usr/local/cuda/include/crt/storage_class.h"
	.file	14	"/usr/include/x86_64-linux-gnu/bits/types.h"
	.file	15	"/usr/include/x86_64-linux-gnu/bits/types/clock_t.h"
	.file	16	"mm.cu"
	.file	17	"/usr/local/cuda/include/common_functions.h"
	.file	18	"/usr/local/cuda/include/math_functions.h"
	.file	19	"/usr/local/cuda/include/math_constants.h"
	.file	20	"/usr/local/cuda/include/device_functions.h"
	.file	21	"/usr/local/cuda/include/sm_11_atomic_functions.h"
	.file	22	"/usr/local/cuda/include/sm_12_atomic_functions.h"
	.file	23	"/usr/local/cuda/include/sm_13_double_functions.h"
	.file	24	"/usr/local/cuda/include/sm_20_atomic_functions.h"
	.file	25	"/usr/local/cuda/include/sm_20_intrinsics.h"
	.file	26	"/usr/local/cuda/include/surface_functions.h"
	.file	27	"/usr/local/cuda/include/texture_fetch_functions.h"
	.file	28	"/usr/local/cuda/include/math_functions_dbl_ptx3.h"


	.entry _Z14matrix_mul_gpuPiS_S_i (
		.param .u64 __cudaparm__Z14matrix_mul_gpuPiS_S_i_M,
		.param .u64 __cudaparm__Z14matrix_mul_gpuPiS_S_i_N,
		.param .u64 __cudaparm__Z14matrix_mul_gpuPiS_S_i_P,
		.param .s32 __cudaparm__Z14matrix_mul_gpuPiS_S_i_width)
	{
	.reg .u32 %r<27>;
	.reg .u64 %rd<16>;
	.reg .pred %p<4>;
	.loc	16	13	0
$LDWbegin__Z14matrix_mul_gpuPiS_S_i:
	mov.u32 	%r1, %tid.x;
	mov.u32 	%r2, %tid.y;
	mov.u32 	%r3, %ntid.x;
	mov.u32 	%r4, %ctaid.x;
	mov.u32 	%r5, %ntid.y;
	mov.u32 	%r6, %ctaid.y;
	ld.param.s32 	%r7, [__cudaparm__Z14matrix_mul_gpuPiS_S_i_width];
	mov.u32 	%r8, 0;
	setp.le.s32 	%p1, %r7, %r8;
	@%p1 bra 	$Lt_0_2306;
	mov.s32 	%r9, %r7;
	mul.lo.u32 	%r10, %r5, %r6;
	mul.lo.u32 	%r11, %r3, %r4;
	add.u32 	%r12, %r10, %r2;
	add.u32 	%r13, %r11, %r1;
	mul.lo.s32 	%r14, %r7, %r12;
	mov.s32 	%r15, %r14;
	add.s32 	%r16, %r14, %r7;
	cvt.s64.s32 	%rd1, %r7;
	mul.wide.s32 	%rd2, %r7, 4;
	ld.param.u64 	%rd3, [__cudaparm__Z14matrix_mul_gpuPiS_S_i_N];
	cvt.s64.s32 	%rd4, %r13;
	mul.wide.s32 	%rd5, %r13, 4;
	add.u64 	%rd6, %rd3, %rd5;
	ld.param.u64 	%rd7, [__cudaparm__Z14matrix_mul_gpuPiS_S_i_M];
	cvt.s64.s32 	%rd8, %r14;
	mul.wide.s32 	%rd9, %r14, 4;
	add.u64 	%rd10, %rd7, %rd9;
	mov.s32 	%r17, 0;
	mov.s32 	%r18, %r9;
$Lt_0_1794:
 //<loop> Loop body line 13, nesting depth: 1, estimated iterations: unknown
	.loc	16	23	0
	ld.global.s32 	%r19, [%rd6+0];
	ld.global.s32 	%r20, [%rd10+0];
	mul.lo.s32 	%r21, %r19, %r20;
	add.s32 	%r17, %r17, %r21;
	add.s32 	%r15, %r15, 1;
	add.u64 	%rd10, %rd10, 4;
	add.u64 	%rd6, %rd2, %rd6;
	setp.ne.s32 	%p2, %r15, %r16;
	@%p2 bra 	$Lt_0_1794;
	bra.uni 	$Lt_0_1282;
$Lt_0_2306:
	mul.lo.u32 	%r22, %r5, %r6;
	mul.lo.u32 	%r23, %r3, %r4;
	add.u32 	%r24, %r22, %r2;
	add.u32 	%r13, %r23, %r1;
	mul.lo.s32 	%r14, %r7, %r24;
	mov.s32 	%r17, 0;
$Lt_0_1282:
	.loc	16	25	0
	ld.param.u64 	%rd11, [__cudaparm__Z14matrix_mul_gpuPiS_S_i_P];
	add.s32 	%r25, %r14, %r13;
	cvt.s64.s32 	%rd12, %r25;
	mul.wide.s32 	%rd13, %r25, 4;
	add.u64 	%rd14, %rd11, %rd13;
	st.global.s32 	[%rd14+0], %r17;
	.loc	16	26	0
	exit;
$LDWend__Z14matrix_mul_gpuPiS_S_i:
	} // _Z14matrix_mul_gpuPiS_S_i



// ===== COMPILED SASS (sm_100) =====

	.target	sm_100

	.elftype	@"ET_EXEC"


//--------------------- .note.nv.tkinfo           --------------------------
	.section	.note.nv.tkinfo,"",@"SHT_NOTE"
	.sectionflags	@"SHF_NOTE_NV_TKINFO"
	.tkinfo
        /*0018*/ 	.word	0x00000002
        /*0030*/ 	.string	""
        /*0030*/ 	.string	"ptxas"
        /*0030*/ 	.string	"Cuda compilation tools, release 13.0, V13.0.88"
        /*0030*/ 	.string	"Build cuda_13.0.r13.0/compiler.36424714_0"
        /*0030*/ 	.string	"-arch sm_100 "



//--------------------- .note.nv.cuinfo           --------------------------
	.section	.note.nv.cuinfo,"",@"SHT_NOTE"
	.sectionflags	@"SHF_NOTE_NV_CUINFO"
        /*0018*/ 	.short	0x0002
        /*001a*/ 	.short	0x0014
        /*001c*/ 	.short	0x0082
	.zero		2


//--------------------- .nv.info                  --------------------------
	.section	.nv.info,"",@"SHT_CUDA_INFO"
	.align	4


	//----- nvinfo : EIATTR_REGCOUNT
	.align		4
        /*0000*/ 	.byte	0x04, 0x2f
        /*0002*/ 	.short	(.L_1 - .L_0)
	.align		4
.L_0:
        /*0004*/ 	.word	index@(_Z14matrix_mul_gpuPiS_S_i)
        /*0008*/ 	.word	0x0000001b


	//----- nvinfo : EIATTR_FRAME_SIZE
	.align		4
.L_1:
        /*000c*/ 	.byte	0x04, 0x11
        /*000e*/ 	.short	(.L_3 - .L_2)
	.align		4
.L_2:
        /*0010*/ 	.word	index@(_Z14matrix_mul_gpuPiS_S_i)
        /*0014*/ 	.word	0x00000000


	//----- nvinfo : EIATTR_MIN_STACK_SIZE
	.align		4
.L_3:
        /*0018*/ 	.byte	0x04, 0x12
        /*001a*/ 	.short	(.L_5 - .L_4)
	.align		4
.L_4:
        /*001c*/ 	.word	index@(_Z14matrix_mul_gpuPiS_S_i)
        /*0020*/ 	.word	0x00000000
.L_5:


//--------------------- .nv.compat                --------------------------
	.section	.nv.compat,"",@"SHT_CUDA_COMPAT_INFO"
	.align	4
        /*0000*/ 	.byte	0x02, 0x09, 0x00, 0x00, 0x02, 0x02, 0x01, 0x00, 0x02, 0x05, 0x05, 0x00, 0x03, 0x07, 0x01, 0x01
        /*0010*/ 	.byte	0x02, 0x03, 0x00, 0x00, 0x02, 0x06, 0x01, 0x00, 0x04, 0x0b, 0x08, 0x00, 0x09, 0x00, 0x00, 0x00
        /*0020*/ 	.byte	0x00, 0x00, 0x00, 0x00


//--------------------- .nv.info._Z14matrix_mul_gpuPiS_S_i --------------------------
	.section	.nv.info._Z14matrix_mul_gpuPiS_S_i,"",@"SHT_CUDA_INFO"
	.sectionflags	@""
	.align	4


	//----- nvinfo : EIATTR_CUDA_API_VERSION
	.align		4
        /*0000*/ 	.byte	0x04, 0x37
        /*0002*/ 	.short	(.L_7 - .L_6)
.L_6:
        /*0004*/ 	.word	0x00000082


	//----- nvinfo : EIATTR_KPARAM_INFO
	.align		4
.L_7:
        /*0008*/ 	.byte	0x04, 0x17
        /*000a*/ 	.short	(.L_9 - .L_8)
.L_8:
        /*000c*/ 	.word	0x00000000
        /*0010*/ 	.short	0x0003
        /*0012*/ 	.short	0x0018
        /*0014*/ 	.byte	0x00, 0xf0, 0x11, 0x00


	//----- nvinfo : EIATTR_KPARAM_INFO
	.align		4
.L_9:
        /*0018*/ 	.byte	0x04, 0x17
        /*001a*/ 	.short	(.L_11 - .L_10)
.L_10:
        /*001c*/ 	.word	0x00000000
        /*0020*/ 	.short	0x0002
        /*0022*/ 	.short	0x0010
        /*0024*/ 	.byte	0x00, 0xf0, 0x21, 0x00


	//----- nvinfo : EIATTR_KPARAM_INFO
	.align		4
.L_11:
        /*0028*/ 	.byte	0x04, 0x17
        /*002a*/ 	.short	(.L_13 - .L_12)
.L_12:
        /*002c*/ 	.word	0x00000000
        /*0030*/ 	.short	0x0001
        /*0032*/ 	.short	0x0008
        /*0034*/ 	.byte	0x00, 0xf0, 0x21, 0x00


	//----- nvinfo : EIATTR_KPARAM_INFO
	.align		4
.L_13:
        /*0038*/ 	.byte	0x04, 0x17
        /*003a*/ 	.short	(.L_15 - .L_14)
.L_14:
        /*003c*/ 	.word	0x00000000
        /*0040*/ 	.short	0x0000
        /*0042*/ 	.short	0x0000
        /*0044*/ 	.byte	0x00, 0xf0, 0x21, 0x00


	//----- nvinfo : EIATTR_SPARSE_MMA_MASK
	.align		4
.L_15:
        /*0048*/ 	.byte	0x03, 0x50
        /*004a*/ 	.short	0x0000


	//----- nvinfo : EIATTR_MAXREG_COUNT
	.align		4
        /*004c*/ 	.byte	0x03, 0x1b
        /*004e*/ 	.short	0x00ff


	//----- nvinfo : EIATTR_MERCURY_ISA_VERSION
	.align		4
        /*0050*/ 	.byte	0x03, 0x5f
        /*0052*/ 	.short	0x0101


	//----- nvinfo : EIATTR_VRC_CTA_INIT_COUNT
	.align		4
        /*0054*/ 	.byte	0x02, 0x4a
	.zero		1
	.zero		1


	//----- nvinfo : EIATTR_EXIT_INSTR_OFFSETS
	.align		4
        /*0058*/ 	.byte	0x04, 0x1c
        /*005a*/ 	.short	(.L_17 - .L_16)


	//   ....[0]....
.L_16:
        /*005c*/ 	.word	0x00000620


	//----- nvinfo : EIATTR_CRS_STACK_SIZE
	.align		4
.L_17:
        /*0060*/ 	.byte	0x04, 0x1e
        /*0062*/ 	.short	(.L_19 - .L_18)
.L_18:
        /*0064*/ 	.word	0x00000000


	//----- nvinfo : EIATTR_CBANK_PARAM_SIZE
	.align		4
.L_19:
        /*0068*/ 	.byte	0x03, 0x19
        /*006a*/ 	.short	0x001c


	//----- nvinfo : EIATTR_PARAM_CBANK
	.align		4
        /*006c*/ 	.byte	0x04, 0x0a
        /*006e*/ 	.short	(.L_21 - .L_20)
	.align		4
.L_20:
        /*0070*/ 	.word	index@(.nv.constant0._Z14matrix_mul_gpuPiS_S_i)
        /*0074*/ 	.short	0x0380
        /*0076*/ 	.short	0x001c


	//----- nvinfo : EIATTR_SW_WAR
	.align		4
.L_21:
        /*0078*/ 	.byte	0x04, 0x36
        /*007a*/ 	.short	(.L_23 - .L_22)
.L_22:
        /*007c*/ 	.word	0x00000008
.L_23:


//--------------------- .nv.callgraph             --------------------------
	.section	.nv.callgraph,"",@"SHT_CUDA_CALLGRAPH"
	.align	4
	.sectionentsize	8
	.align		4
        /*0000*/ 	.word	0x00000000
	.align		4
        /*0004*/ 	.word	0xffffffff
	.align		4
        /*0008*/ 	.word	0x00000000
	.align		4
        /*000c*/ 	.word	0xfffffffe
	.align		4
        /*0010*/ 	.word	0x00000000
	.align		4
        /*0014*/ 	.word	0xfffffffd
	.align		4
        /*0018*/ 	.word	0x00000000
	.align		4
        /*001c*/ 	.word	0xfffffffc


//--------------------- .text._Z14matrix_mul_gpuPiS_S_i --------------------------
	.section	.text._Z14matrix_mul_gpuPiS_S_i,"ax",@progbits
	.align	128
.text._Z14matrix_mul_gpuPiS_S_i:
        .type           _Z14matrix_mul_gpuPiS_S_i,@function
        .size           _Z14matrix_mul_gpuPiS_S_i,(.L_x_12 - _Z14matrix_mul_gpuPiS_S_i)
        .other          _Z14matrix_mul_gpuPiS_S_i,@"STO_CUDA_ENTRY STV_DEFAULT"
_Z14matrix_mul_gpuPiS_S_i:
[----:B------:R-:W-:Y:S08]  /*0000*/  LDC R1, c[0x0][0x37c] ;  /* 0x0000df00ff017b82 */ /* 0x000ff00000000800 */
[----:B------:R-:W0:Y:S01]  /*0010*/  LDC R0, c[0x0][0x398] ;  /* 0x0000e600ff007b82 */ /* 0x000e220000000800 */
[----:B------:R-:W1:Y:S01]  /*0020*/  S2R R4, SR_TID.X ;  /* 0x0000000000047919 */ /* 0x000e620000002100 */
[----:B------:R-:W2:Y:S01]  /*0030*/  LDCU UR6, c[0x0][0x360] ;  /* 0x00006c00ff0677ac */ /* 0x000ea20008000800 */
[----:B------:R-:W3:Y:S01]  /*0040*/  S2R R3, SR_TID.Y ;  /* 0x0000000000037919 */ /* 0x000ee20000002200 */
[----:B------:R-:W4:Y:S01]  /*0050*/  LDCU.64 UR4, c[0x0][0x358] ;  /* 0x00006b00ff0477ac */ /* 0x000f220008000a00 */
[----:B------:R-:W0:Y:S01]  /*0060*/  S2R R11, SR_CTAID.X ;  /* 0x00000000000b7919 */ /* 0x000e220000002500 */
[----:B------:R-:W0:Y:S01]  /*0070*/  LDCU UR7, c[0x0][0x364] ;  /* 0x00006c80ff0777ac */ /* 0x000e220008000800 */
[----:B------:R-:W0:Y:S02]  /*0080*/  S2R R2, SR_CTAID.Y ;  /* 0x0000000000027919 */ /* 0x000e240000002600 */
[----:B0-----:R-:W-:-:S13]  /*0090*/  ISETP.GT.AND P0, PT, R0, RZ, PT ;  /* 0x000000ff0000720c */ /* 0x001fda0003f04270 */
[----:B-1234-:R-:W-:Y:S05]  /*00a0*/  @!P0 BRA `(.L_x_0) ;  /* 0x00000004003c8947 */ /* 0x01efea0003800000 */
[----:B------:R-:W-:Y:S01]  /*00b0*/  IMAD R3, R2, UR7, R3 ;  /* 0x0000000702037c24 */ /* 0x000fe2000f8e0203 */
[----:B------:R-:W0:Y:S01]  /*00c0*/  LDC.64 R6, c[0x0][0x380] ;  /* 0x0000e000ff067b82 */ /* 0x000e220000000a00 */
[----:B------:R-:W-:Y:S04]  /*00d0*/  BSSY.RECONVERGENT B1, `(.L_x_1) ;  /* 0x000004b000017945 */ /* 0x000fe80003800200 */
[----:B------:R-:W-:Y:S01]  /*00e0*/  BSSY.RELIABLE B0, `(.L_x_2) ;  /* 0x0000040000007945 */ /* 0x000fe20003800100 */
[-C--:B------:R-:W-:Y:S02]  /*00f0*/  IMAD R5, R3, R0.reuse, RZ ;  /* 0x0000000003057224 */ /* 0x080fe400078e02ff */
[----:B------:R-:W-:Y:S02]  /*0100*/  IMAD R3, R11, UR6, R4 ;  /* 0x000000060b037c24 */ /* 0x000fe4000f8e0204 */
[----:B------:R-:W-:Y:S01]  /*0110*/  HFMA2 R4, -RZ, RZ, 0, 0 ;  /* 0x00000000ff047431 */ /* 0x000fe200000001ff */
[----:B------:R-:W1:Y:S01]  /*0120*/  LDC.64 R8, c[0x0][0x388] ;  /* 0x0000e200ff087b82 */ /* 0x000e620000000a00 */
[----:B------:R-:W-:-:S02]  /*0130*/  IADD3 R2, PT, PT, R5, R0, RZ ;  /* 0x0000000005027210 */ /* 0x000fc40007ffe0ff */
[----:B------:R-:W-:Y:S02]  /*0140*/  MOV R10, R5 ;  /* 0x00000005000a7202 */ /* 0x000fe40000000f00 */
[C---:B------:R-:W-:Y:S01]  /*0150*/  ISETP.GE.AND P0, PT, R5.reuse, R2, PT ;  /* 0x000000020500720c */ /* 0x040fe20003f06270 */
[----:B0-----:R-:W-:-:S04]  /*0160*/  IMAD.WIDE R6, R5, 0x4, R6 ;  /* 0x0000000405067825 */ /* 0x001fc800078e0206 */
[----:B-1----:R-:W-:-:S08]  /*0170*/  IMAD.WIDE R8, R3, 0x4, R8 ;  /* 0x0000000403087825 */ /* 0x002fd000078e0208 */
[----:B------:R-:W-:Y:S05]  /*0180*/  @P0 BRA `(.L_x_3) ;  /* 0x0000000000d40947 */ /* 0x000fea0003800000 */
[----:B------:R-:W-:Y:S01]  /*0190*/  IMAD.IADD R11, R2, 0x1, -R5 ;  /* 0x00000001020b7824 */ /* 0x000fe200078e0a05 */
[----:B------:R-:W-:Y:S01]  /*01a0*/  BSSY.RECONVERGENT B2, `(.L_x_4) ;  /* 0x000001d000027945 */ /* 0x000fe20003800200 */
[----:B------:R-:W-:-:S03]  /*01b0*/  PLOP3.LUT P0, PT, PT, PT, PT, 0x80, 0x8 ;  /* 0x000000000008781c */ /* 0x000fc60003f0f070 */
[----:B------:R-:W-:-:S13]  /*01c0*/  ISETP.GT.AND P1, PT, R11, 0x3, PT ;  /* 0x000000030b00780c */ /* 0x000fda0003f24270 */
[----:B------:R-:W-:Y:S05]  /*01d0*/  @!P1 BRA `(.L_x_5) ;  /* 0x0000000000649947 */ /* 0x000fea0003800000 */
[----:B------:R-:W-:Y:S02]  /*01e0*/  PLOP3.LUT P0, PT, PT, PT, PT, 0x8, 0x80 ;  /* 0x000000000080781c */ /* 0x000fe40003f0e170 */
[----:B------:R-:W-:-:S11]  /*01f0*/  IADD3 R20, PT, PT, R2, -0x3, RZ ;  /* 0xfffffffd02147810 */ /* 0x000fd60007ffe0ff */
.L_x_6:
[C---:B------:R-:W-:Y:S01]  /*0200*/  IMAD.WIDE R12, R0.reuse, 0x4, R8 ;  /* 0x00000004000c7825 */ /* 0x040fe200078e0208 */
[----:B------:R-:W-:Y:S01]  /*0210*/  MOV R14, R6 ;  /* 0x00000006000e7202 */ /* 0x000fe20000000f00 */
[----:B------:R-:W2:Y:S02]  /*0220*/  LDG.E R9, desc[UR4][R8.64] ;  /* 0x0000000408097981 */ /* 0x000ea4000c1e1900 */
[----:B------:R-:W-:Y:S02]  /*0230*/  IMAD.MOV.U32 R15, RZ, RZ, R7 ;  /* 0x000000ffff0f7224 */ /* 0x000fe400078e0007 */
[C---:B------:R-:W-:Y:S02]  /*0240*/  IMAD.WIDE R18, R0.reuse, 0x4, R12 ;  /* 0x0000000400127825 */ /* 0x040fe400078e020c */
[----:B------:R-:W3:Y:S04]  /*0250*/  LDG.E R13, desc[UR4][R12.64] ;  /* 0x000000040c0d7981 */ /* 0x000ee8000c1e1900 */
[----:B------:R-:W2:Y:S01]  /*0260*/  LDG.E R6, desc[UR4][R14.64] ;  /* 0x000000040e067981 */ /* 0x000ea2000c1e1900 */
[----:B------:R-:W-:-:S03]  /*0270*/  IMAD.WIDE R16, R0, 0x4, R18 ;  /* 0x0000000400107825 */ /* 0x000fc600078e0212 */
[----:B------:R-:W3:Y:S04]  /*0280*/  LDG.E R7, desc[UR4][R14.64+0x4] ;  /* 0x000004040e077981 */ /* 0x000ee8000c1e1900 */
[----:B------:R-:W4:Y:S04]  /*0290*/  LDG.E R22, desc[UR4][R18.64] ;  /* 0x0000000412167981 */ /* 0x000f28000c1e1900 */
[----:B------:R-:W4:Y:S04]  /*02a0*/  LDG.E R11, desc[UR4][R14.64+0x8] ;  /* 0x000008040e0b7981 */ /* 0x000f28000c1e1900 */
[----:B------:R-:W5:Y:S04]  /*02b0*/  LDG.E R21, desc[UR4][R14.64+0xc] ;  /* 0x00000c040e157981 */ /* 0x000f68000c1e1900 */
[----:B------:R-:W5:Y:S01]  /*02c0*/  LDG.E R24, desc[UR4][R16.64] ;  /* 0x0000000410187981 */ /* 0x000f62000c1e1900 */
[----:B------:R-:W-:-:S04]  /*02d0*/  IADD3 R5, PT, PT, R5, 0x4, RZ ;  /* 0x0000000405057810 */ /* 0x000fc80007ffe0ff */
[----:B------:R-:W-:Y:S01]  /*02e0*/  ISETP.GE.AND P1, PT, R5, R20, PT ;  /* 0x000000140500720c */ /* 0x000fe20003f26270 */
[----:B--2---:R-:W-:-:S04]  /*02f0*/  IMAD R6, R9, R6, R4 ;  /* 0x0000000609067224 */ /* 0x004fc800078e0204 */
[----:B---3--:R-:W-:Y:S01]  /*0300*/  IMAD R7, R13, R7, R6 ;  /* 0x000000070d077224 */ /* 0x008fe200078e0206 */
[----:B------:R-:W-:Y:S01]  /*0310*/  IADD3 R6, P2, PT, R14, 0x10, RZ ;  /* 0x000000100e067810 */ /* 0x000fe20007f5e0ff */
[----:B------:R-:W-:-:S04]  /*0320*/  IMAD.WIDE R8, R0, 0x4, R16 ;  /* 0x0000000400087825 */ /* 0x000fc800078e0210 */
[----:B----4-:R-:W-:Y:S01]  /*0330*/  IMAD R11, R22, R11, R7 ;  /* 0x0000000b160b7224 */ /* 0x010fe200078e0207 */
[----:B------:R-:W-:-:S03]  /*0340*/  IADD3.X R7, PT, PT, RZ, R15, RZ, P2, !PT ;  /* 0x0000000fff077210 */ /* 0x000fc600017fe4ff */
[----:B-----5:R-:W-:Y:S01]  /*0350*/  IMAD R4, R24, R21, R11 ;  /* 0x0000001518047224 */ /* 0x020fe200078e020b */
[----:B------:R-:W-:Y:S06]  /*0360*/  @!P1 BRA `(.L_x_6) ;  /* 0xfffffffc00a49947 */ /* 0x000fec000383ffff */
.L_x_5:
[----:B------:R-:W-:Y:S05]  /*0370*/  BSYNC.RECONVERGENT B2 ;  /* 0x0000000000027941 */ /* 0x000fea0003800200 */
.L_x_4:
[----:B------:R-:W-:Y:S01]  /*0380*/  IADD3 R11, PT, PT, R2, -R5, RZ ;  /* 0x80000005020b7210 */ /* 0x000fe20007ffe0ff */
[----:B------:R-:W-:Y:S03]  /*0390*/  BSSY.RECONVERGENT B2, `(.L_x_7) ;  /* 0x0000011000027945 */ /* 0x000fe60003800200 */
[----:B------:R-:W-:-:S13]  /*03a0*/  ISETP.GT.AND P1, PT, R11, 0x1, PT ;  /* 0x000000010b00780c */ /* 0x000fda0003f24270 */
[----:B------:R-:W-:Y:S05]  /*03b0*/  @!P1 BRA `(.L_x_8) ;  /* 0x0000000000389947 */ /* 0x000fea0003800000 */
[----:B------:R-:W-:Y:S01]  /*03c0*/  IMAD.MOV.U32 R14, RZ, RZ, R6 ;  /* 0x000000ffff0e7224 */ /* 0x000fe200078e0006 */
[----:B------:R-:W-:Y:S01]  /*03d0*/  MOV R15, R7 ;  /* 0x00000007000f7202 */ /* 0x000fe20000000f00 */
[----:B------:R-:W-:Y:S01]  /*03e0*/  IMAD.WIDE R12, R0, 0x4, R8 ;  /* 0x00000004000c7825 */ /* 0x000fe200078e0208 */
[----:B------:R0:W2:Y:S04]  /*03f0*/  LDG.E R11, desc[UR4][R8.64] ;  /* 0x00000004080b7981 */ /* 0x0000a8000c1e1900 */
[----:B------:R-:W2:Y:S04]  /*0400*/  LDG.E R16, desc[UR4][R14.64] ;  /* 0x000000040e107981 */ /* 0x000ea8000c1e1900 */
[----:B------:R-:W3:Y:S04]  /*0410*/  LDG.E R18, desc[UR4][R14.64+0x4] ;  /* 0x000004040e127981 */ /* 0x000ee8000c1e1900 */
[----:B------:R-:W3:Y:S01]  /*0420*/  LDG.E R17, desc[UR4][R12.64] ;  /* 0x000000040c117981 */ /* 0x000ee2000c1e1900 */
[----:B------:R-:W-:Y:S01]  /*0430*/  IADD3 R6, P1, PT, R6, 0x8, RZ ;  /* 0x0000000806067810 */ /* 0x000fe20007f3e0ff */
[----:B0-----:R-:W-:Y:S01]  /*0440*/  IMAD.WIDE R8, R0, 0x4, R12 ;  /* 0x0000000400087825 */ /* 0x001fe200078e020c */
[----:B------:R-:W-:-:S02]  /*0450*/  PLOP3.LUT P0, PT, PT, PT, PT, 0x8, 0x80 ;  /* 0x000000000080781c */ /* 0x000fc40003f0e170 */
[----:B------:R-:W-:Y:S02]  /*0460*/  IADD3 R5, PT, PT, R5, 0x2, RZ ;  /* 0x0000000205057810 */ /* 0x000fe40007ffe0ff */
[----:B------:R-:W-:Y:S01]  /*0470*/  IADD3.X R7, PT, PT, RZ, R7, RZ, P1, !PT ;  /* 0x00000007ff077210 */ /* 0x000fe20000ffe4ff */
[----:B--2---:R-:W-:-:S04]  /*0480*/  IMAD R4, R11, R16, R4 ;  /* 0x000000100b047224 */ /* 0x004fc800078e0204 */
[----:B---3--:R-:W-:-:S07]  /*0490*/  IMAD R4, R17, R18, R4 ;  /* 0x0000001211047224 */ /* 0x008fce00078e0204 */
.L_x_8:
[----:B------:R-:W-:Y:S05]  /*04a0*/  BSYNC.RECONVERGENT B2 ;  /* 0x0000000000027941 */ /* 0x000fea0003800200 */
.L_x_7:
[----:B------:R-:W-:-:S13]  /*04b0*/  ISETP.NE.OR P0, PT, R5, R2, P0 ;  /* 0x000000020500720c */ /* 0x000fda0000705670 */
[----:B------:R-:W-:Y:S05]  /*04c0*/  @!P0 BREAK.RELIABLE B0 ;  /* 0x0000000000008942 */ /* 0x000fea0003800100 */
[----:B------:R-:W-:Y:S05]  /*04d0*/  @!P0 BRA `(.L_x_9) ;  /* 0x0000000000288947 */ /* 0x000fea0003800000 */
.L_x_3:
[----:B------:R-:W-:Y:S05]  /*04e0*/  BSYNC.RELIABLE B0 ;  /* 0x0000000000007941 */ /* 0x000fea0003800100 */
.L_x_2:
[----:B------:R0:W2:Y:S04]  /*04f0*/  LDG.E R11, desc[UR4][R8.64] ;  /* 0x00000004080b7981 */ /* 0x0000a8000c1e1900 */
[----:B------:R1:W2:Y:S01]  /*0500*/  LDG.E R12, desc[UR4][R6.64] ;  /* 0x00000004060c7981 */ /* 0x0002a2000c1e1900 */
[----:B------:R-:W-:-:S05]  /*0510*/  VIADD R5, R5, 0x1 ;  /* 0x0000000105057836 */ /* 0x000fca0000000000 */
[----:B------:R-:W-:Y:S01]  /*0520*/  ISETP.NE.AND P0, PT, R5, R2, PT ;  /* 0x000000020500720c */ /* 0x000fe20003f05270 */
[----:B0-----:R-:W-:Y:S01]  /*0530*/  IMAD.WIDE R8, R0, 0x4, R8 ;  /* 0x0000000400087825 */ /* 0x001fe200078e0208 */
[----:B-1----:R-:W-:-:S04]  /*0540*/  IADD3 R6, P1, PT, R6, 0x4, RZ ;  /* 0x0000000406067810 */ /* 0x002fc80007f3e0ff */
[----:B------:R-:W-:Y:S01]  /*0550*/  IADD3.X R7, PT, PT, RZ, R7, RZ, P1, !PT ;  /* 0x00000007ff077210 */ /* 0x000fe20000ffe4ff */
[----:B--2---:R-:W-:-:S06]  /*0560*/  IMAD R4, R11, R12, R4 ;  /* 0x0000000c0b047224 */ /* 0x004fcc00078e0204 */
[----:B------:R-:W-:Y:S05]  /*0570*/  @P0 BRA `(.L_x_2) ;  /* 0xfffffffc00dc0947 */ /* 0x000fea000383ffff */
.L_x_9:
[----:B------:R-:W-:Y:S05]  /*0580*/  BSYNC.RECONVERGENT B1 ;  /* 0x0000000000017941 */ /* 0x000fea0003800200 */
.L_x_1:
[----:B------:R-:W-:Y:S05]  /*0590*/  BRA `(.L_x_10) ;  /* 0x0000000000107947 */ /* 0x000fea0003800000 */
.L_x_0:
[----:B------:R-:W-:Y:S02]  /*05a0*/  IMAD R5, R2, UR7, R3 ;  /* 0x0000000702057c24 */ /* 0x000fe4000f8e0203 */
[----:B------:R-:W-:Y:S02]  /*05b0*/  IMAD R3, R11, UR6, R4 ;  /* 0x000000060b037c24 */ /* 0x000fe4000f8e0204 */
[----:B------:R-:W-:Y:S02]  /*05c0*/  HFMA2 R4, -RZ, RZ, 0, 0 ;  /* 0x00000000ff047431 */ /* 0x000fe400000001ff */
[----:B------:R-:W-:-:S07]  /*05d0*/  IMAD R10, R5, R0, RZ ;  /* 0x00000000050a7224 */ /* 0x000fce00078e02ff */
.L_x_10:
[----:B------:R-:W0:Y:S01]  /*05e0*/  LDC.64 R6, c[0x0][0x390] ;  /* 0x0000e400ff067b82 */ /* 0x000e220000000a00 */
[----:B------:R-:W-:-:S05]  /*05f0*/  IADD3 R3, PT, PT, R10, R3, RZ ;  /* 0x000000030a037210 */ /* 0x000fca0007ffe0ff */
[----:B0-----:R-:W-:-:S05]  /*0600*/  IMAD.WIDE R2, R3, 0x4, R6 ;  /* 0x0000000403027825 */ /* 0x001fca00078e0206 */
[----:B------:R-:W-:Y:S01]  /*0610*/  STG.E desc[UR4][R2.64], R4 ;  /* 0x0000000402007986 */ /* 0x000fe2000c101904 */
[----:B------:R-:W-:Y:S05]  /*0620*/  EXIT ;  /* 0x000000000000794d */ /* 0x000fea0003800000 */
.L_x_11:
[----:B------:R-:W-:-:S00]  /*0630*/  BRA `(.L_x_11) ;  /* 0xfffffffc00fc7947 */ /* 0x000fc0000383ffff */
[----:B------:R-:W-:-:S00]  /*0640*/  NOP ;  /* 0x0000000000007918 */ /* 0x000fc00000000000 */
        /* <DEDUP_REMOVED lines=11> */
.L_x_12:


//--------------------- .nv.shared.reserved.0     --------------------------
	.section	.nv.shared.reserved.0,"aw",@nobits
	.weak		__nv_reservedSMEM_offset_0_alias
	.size		__nv_reservedSMEM_offset_0_alias, 0, 64
	.other		__nv_reservedSMEM_offset_0_alias,@"STO_CUDA_RESERVED_SHARED STV_DEFAULT"
__nv_reservedSMEM_offset_0_alias:
	.zero		0
	.zero		64


//--------------------- .nv.constant0._Z14matrix_mul_gpuPiS_S_i --------------------------
	.section	.nv.constant0._Z14matrix_mul_gpuPiS_S_i,"a",@progbits
	.sectionflags	@""
	.align	4
.nv.constant0._Z14matrix_mul_gpuPiS_S_i:
	.zero		924


//--------------------- SYMBOLS --------------------------

	.type		.nv.reservedSmem.offset0,@object
	.size		.nv.reservedSmem.offset0,0x4
